	.headerflags	@"EF_CUDA_TEXMODE_UNIFIED EF_CUDA_64BIT_ADDRESS EF_CUDA_ACCELERATORS EF_CUDA_SM90 EF_CUDA_VIRTUAL_SM(EF_CUDA_SM90)"
	.elftype	@"ET_EXEC"


//--------------------- .nv.info                  --------------------------
	.section	.nv.info,"",@"SHT_CUDA_INFO"
	.align	4


	//----- nvinfo : EIATTR_REGCOUNT
	.align		4
        /*0000*/ 	.byte	0x04, 0x2f
        /*0002*/ 	.short	(.L_3 - .L_2)
	.align		4
.L_2:
        /*0004*/ 	.word	index@(triton_poi_fused__native_batch_norm_legit_no_training_cat_11)
        /*0008*/ 	.word	0x0000001c


	//----- nvinfo : EIATTR_MIN_STACK_SIZE
	.align		4
.L_3:
        /*000c*/ 	.byte	0x04, 0x12
        /*000e*/ 	.short	(.L_5 - .L_4)
	.align		4
.L_4:
        /*0010*/ 	.word	index@(triton_poi_fused__native_batch_norm_legit_no_training_cat_11)
        /*0014*/ 	.word	0x00000000


	//----- nvinfo : EIATTR_FRAME_SIZE
	.align		4
.L_5:
        /*0018*/ 	.byte	0x04, 0x11
        /*001a*/ 	.short	(.L_7 - .L_6)
	.align		4
.L_6:
        /*001c*/ 	.word	index@(triton_poi_fused__native_batch_norm_legit_no_training_cat_11)
        /*0020*/ 	.word	0x00000000


	//----- nvinfo : EIATTR_MIN_STACK_SIZE
	.align		4
.L_7:
        /*0024*/ 	.byte	0x04, 0x12
        /*0026*/ 	.short	(.L_9 - .L_8)
	.align		4
.L_8:
        /*0028*/ 	.word	index@(triton_poi_fused__native_batch_norm_legit_no_training_cat_11)
        /*002c*/ 	.word	0x00000000
.L_9:


//--------------------- .nv.info.triton_poi_fused__native_batch_norm_legit_no_training_cat_11 --------------------------
	.section	.nv.info.triton_poi_fused__native_batch_norm_legit_no_training_cat_11,"",@"SHT_CUDA_INFO"
	.sectionflags	@""
	.align	4


	//----- nvinfo : EIATTR_CUDA_API_VERSION
	.align		4
        /*0000*/ 	.byte	0x04, 0x37
        /*0002*/ 	.short	(.L_11 - .L_10)
.L_10:
        /*0004*/ 	.word	0x0000007c


	//----- nvinfo : EIATTR_KPARAM_INFO
	.align		4
.L_11:
        /*0008*/ 	.byte	0x04, 0x17
        /*000a*/ 	.short	(.L_13 - .L_12)
.L_12:
        /*000c*/ 	.word	0x00000000
        /*0010*/ 	.short	0x000c
        /*0012*/ 	.short	0x0060
        /*0014*/ 	.byte	0x00, 0xf0, 0x11, 0x00


	//----- nvinfo : EIATTR_KPARAM_INFO
	.align		4
.L_13:
        /*0018*/ 	.byte	0x04, 0x17
        /*001a*/ 	.short	(.L_15 - .L_14)
.L_14:
        /*001c*/ 	.word	0x00000000
        /*0020*/ 	.short	0x000b
        /*0022*/ 	.short	0x0058
        /*0024*/ 	.byte	0x00, 0xf4, 0x21, 0x00


	//----- nvinfo : EIATTR_KPARAM_INFO
	.align		4
.L_15:
        /*0028*/ 	.byte	0x04, 0x17
        /*002a*/ 	.short	(.L_17 - .L_16)
.L_16:
        /*002c*/ 	.word	0x00000000
        /*0030*/ 	.short	0x000a
        /*0032*/ 	.short	0x0050
        /*0034*/ 	.byte	0x00, 0xf4, 0x21, 0x00


	//----- nvinfo : EIATTR_KPARAM_INFO
	.align		4
.L_17:
        /*0038*/ 	.byte	0x04, 0x17
        /*003a*/ 	.short	(.L_19 - .L_18)
.L_18:
        /*003c*/ 	.word	0x00000000
        /*0040*/ 	.short	0x0009
        /*0042*/ 	.short	0x0048
        /*0044*/ 	.byte	0x00, 0xf4, 0x21, 0x00


	//----- nvinfo : EIATTR_KPARAM_INFO
	.align		4
.L_19:
        /*0048*/ 	.byte	0x04, 0x17
        /*004a*/ 	.short	(.L_21 - .L_20)
.L_20:
        /*004c*/ 	.word	0x00000000
        /*0050*/ 	.short	0x0008
        /*0052*/ 	.short	0x0040
        /*0054*/ 	.byte	0x00, 0xf4, 0x21, 0x00


	//----- nvinfo : EIATTR_KPARAM_INFO
	.align		4
.L_21:
        /*0058*/ 	.byte	0x04, 0x17
        /*005a*/ 	.short	(.L_23 - .L_22)
.L_22:
        /*005c*/ 	.word	0x00000000
        /*0060*/ 	.short	0x0007
        /*0062*/ 	.short	0x0038
        /*0064*/ 	.byte	0x00, 0xf4, 0x21, 0x00


	//----- nvinfo : EIATTR_KPARAM_INFO
	.align		4
.L_23:
        /*0068*/ 	.byte	0x04, 0x17
        /*006a*/ 	.short	(.L_25 - .L_24)
.L_24:
        /*006c*/ 	.word	0x00000000
        /*0070*/ 	.short	0x0006
        /*0072*/ 	.short	0x0030
        /*0074*/ 	.byte	0x00, 0xf4, 0x21, 0x00


	//----- nvinfo : EIATTR_KPARAM_INFO
	.align		4
.L_25:
        /*0078*/ 	.byte	0x04, 0x17
        /*007a*/ 	.short	(.L_27 - .L_26)
.L_26:
        /*007c*/ 	.word	0x00000000
        /*0080*/ 	.short	0x0005
        /*0082*/ 	.short	0x0028
        /*0084*/ 	.byte	0x00, 0xf4, 0x21, 0x00


	//----- nvinfo : EIATTR_KPARAM_INFO
	.align		4
.L_27:
        /*0088*/ 	.byte	0x04, 0x17
        /*008a*/ 	.short	(.L_29 - .L_28)
.L_28:
        /*008c*/ 	.word	0x00000000
        /*0090*/ 	.short	0x0004
        /*0092*/ 	.short	0x0020
        /*0094*/ 	.byte	0x00, 0xf4, 0x21, 0x00


	//----- nvinfo : EIATTR_KPARAM_INFO
	.align		4
.L_29:
        /*0098*/ 	.byte	0x04, 0x17
        /*009a*/ 	.short	(.L_31 - .L_30)
.L_30:
        /*009c*/ 	.word	0x00000000
        /*00a0*/ 	.short	0x0003
        /*00a2*/ 	.short	0x0018
        /*00a4*/ 	.byte	0x00, 0xf4, 0x21, 0x00


	//----- nvinfo : EIATTR_KPARAM_INFO
	.align		4
.L_31:
        /*00a8*/ 	.byte	0x04, 0x17
        /*00aa*/ 	.short	(.L_33 - .L_32)
.L_32:
        /*00ac*/ 	.word	0x00000000
        /*00b0*/ 	.short	0x0002
        /*00b2*/ 	.short	0x0010
        /*00b4*/ 	.byte	0x00, 0xf4, 0x21, 0x00


	//----- nvinfo : EIATTR_KPARAM_INFO
	.align		4
.L_33:
        /*00b8*/ 	.byte	0x04, 0x17
        /*00ba*/ 	.short	(.L_35 - .L_34)
.L_34:
        /*00bc*/ 	.word	0x00000000
        /*00c0*/ 	.short	0x0001
        /*00c2*/ 	.short	0x0008
        /*00c4*/ 	.byte	0x00, 0xf4, 0x21, 0x00


	//----- nvinfo : EIATTR_KPARAM_INFO
	.align		4
.L_35:
        /*00c8*/ 	.byte	0x04, 0x17
        /*00ca*/ 	.short	(.L_37 - .L_36)
.L_36:
        /*00cc*/ 	.word	0x00000000
        /*00d0*/ 	.short	0x0000
        /*00d2*/ 	.short	0x0000
        /*00d4*/ 	.byte	0x00, 0xf4, 0x21, 0x00


	//----- nvinfo : EIATTR_SPARSE_MMA_MASK
	.align		4
.L_37:
        /*00d8*/ 	.byte	0x03, 0x50
        /*00da*/ 	.short	0x0000


	//----- nvinfo : EIATTR_MAXREG_COUNT
	.align		4
        /*00dc*/ 	.byte	0x03, 0x1b
        /*00de*/ 	.short	0x00ff


	//----- nvinfo : EIATTR_EXIT_INSTR_OFFSETS
	.align		4
        /*00e0*/ 	.byte	0x04, 0x1c
        /*00e2*/ 	.short	(.L_39 - .L_38)


	//   ....[0]....
.L_38:
        /*00e4*/ 	.word	0x00000690


	//   ....[1]....
        /*00e8*/ 	.word	0x000006b0


	//----- nvinfo : EIATTR_REQNTID
	.align		4
.L_39:
        /*00ec*/ 	.byte	0x04, 0x10
        /*00ee*/ 	.short	(.L_41 - .L_40)
.L_40:
        /*00f0*/ 	.word	0x00000080
        /*00f4*/ 	.word	0x00000001
        /*00f8*/ 	.word	0x00000001


	//----- nvinfo : EIATTR_CBANK_PARAM_SIZE
	.align		4
.L_41:
        /*00fc*/ 	.byte	0x03, 0x19
        /*00fe*/ 	.short	0x0064


	//----- nvinfo : EIATTR_PARAM_CBANK
	.align		4
        /*0100*/ 	.byte	0x04, 0x0a
        /*0102*/ 	.short	(.L_43 - .L_42)
	.align		4
.L_42:
        /*0104*/ 	.word	index@(.nv.constant0.triton_poi_fused__native_batch_norm_legit_no_training_cat_11)
        /*0108*/ 	.short	0x0210
        /*010a*/ 	.short	0x0064


	//----- nvinfo : EIATTR_SW_WAR
	.align		4
.L_43:
        /*010c*/ 	.byte	0x04, 0x36
        /*010e*/ 	.short	(.L_45 - .L_44)
.L_44:
        /*0110*/ 	.word	0x00000008
.L_45:


//--------------------- .nv.callgraph             --------------------------
	.section	.nv.callgraph,"",@"SHT_CUDA_CALLGRAPH"
	.align	4
	.sectionentsize	8
	.align		4
        /*0000*/ 	.word	0x00000000
	.align		4
        /*0004*/ 	.word	0xffffffff
	.align		4
        /*0008*/ 	.word	0x00000000
	.align		4
        /*000c*/ 	.word	0xfffffffe
	.align		4
        /*0010*/ 	.word	0x00000000
	.align		4
        /*0014*/ 	.word	0xfffffffd
	.align		4
        /*0018*/ 	.word	0x00000000
	.align		4
        /*001c*/ 	.word	0xfffffffc


//--------------------- .nv.constant4             --------------------------
	.section	.nv.constant4,"a",@progbits
	.align	8
	.align		8
.nv.constant4:
        /*0000*/ 	.dword	_$_str
	.align		8
        /*0008*/ 	.dword	_$_str_$_2


//--------------------- .text.triton_poi_fused__native_batch_norm_legit_no_training_cat_11 --------------------------
	.section	.text.triton_poi_fused__native_batch_norm_legit_no_training_cat_11,"ax",@progbits
	.align	128
        .global         triton_poi_fused__native_batch_norm_legit_no_training_cat_11
        .type           triton_poi_fused__native_batch_norm_legit_no_training_cat_11,@function
        .size           triton_poi_fused__native_batch_norm_legit_no_training_cat_11,(.L_x_1 - triton_poi_fused__native_batch_norm_legit_no_training_cat_11)
        .other          triton_poi_fused__native_batch_norm_legit_no_training_cat_11,@"STO_CUDA_ENTRY STV_DEFAULT"
triton_poi_fused__native_batch_norm_legit_no_training_cat_11:
.text.triton_poi_fused__native_batch_norm_legit_no_training_cat_11:
[----:B------:R-:W0:Y:S01]  /*0000*/  LDC R1, c[0x0][0x28] ;  /* 0x00000a00ff017b82 */ /* 0x000e220000000800 */
[----:B------:R-:W1:Y:S07]  /*0010*/  S2R R9, SR_TID.X ;  /* 0x0000000000097919 */ /* 0x000e6e0000002100 */
[----:B------:R-:W2:Y:S01]  /*0020*/  LDC.64 R4, c[0x0][0x228] ;  /* 0x00008a00ff047b82 */ /* 0x000ea20000000a00 */
[----:B------:R-:W-:Y:S01]  /*0030*/  HFMA2.MMA R8, -RZ, RZ, 0, 0 ;  /* 0x00000000ff087435 */ /* 0x000fe200000001ff */
[----:B------:R-:W-:Y:S01]  /*0040*/  ULDC.64 UR4, c[0x0][0x208] ;  /* 0x0000820000047ab9 */ /* 0x000fe20000000a00 */
[----:B------:R-:W3:Y:S05]  /*0050*/  S2R R0, SR_CTAID.X ;  /* 0x0000000000007919 */ /* 0x000eea0000002500 */
[----:B------:R-:W4:Y:S08]  /*0060*/  LDC.64 R16, c[0x0][0x248] ;  /* 0x00009200ff107b82 */ /* 0x000f300000000a00 */
[----:B------:R-:W5:Y:S08]  /*0070*/  LDC.64 R14, c[0x0][0x218] ;  /* 0x00008600ff0e7b82 */ /* 0x000f700000000a00 */
[----:B------:R-:W4:Y:S01]  /*0080*/  LDC.64 R12, c[0x0][0x230] ;  /* 0x00008c00ff0c7b82 */ /* 0x000f220000000a00 */
[----:B-1----:R-:W-:-:S04]  /*0090*/  LOP3.LUT R9, R9, 0x7f, RZ, 0xc0, !PT ;  /* 0x0000007f09097812 */ /* 0x002fc800078ec0ff */
[----:B---3--:R-:W-:-:S04]  /*00a0*/  LEA R9, R0, R9, 0x7 ;  /* 0x0000000900097211 */ /* 0x008fc800078e38ff */
[----:B------:R-:W-:Y:S02]  /*00b0*/  SHF.R.S32.HI R0, RZ, 0x1f, R9 ;  /* 0x0000001fff007819 */ /* 0x000fe40000011409 */
[----:B------:R-:W-:Y:S02]  /*00c0*/  ISETP.GE.AND P0, PT, R9, 0x240, PT ;  /* 0x000002400900780c */ /* 0x000fe40003f06270 */
[----:B------:R-:W-:-:S04]  /*00d0*/  LEA.HI R6, R0, R9, RZ, 0x4 ;  /* 0x0000000900067211 */ /* 0x000fc800078f20ff */
[----:B------:R-:W-:-:S05]  /*00e0*/  SHF.R.S32.HI R11, RZ, 0x4, R6 ;  /* 0x00000004ff0b7819 */ /* 0x000fca0000011406 */
[----:B------:R-:W-:-:S05]  /*00f0*/  IMAD.HI R0, R11, 0x38e38e39, RZ ;  /* 0x38e38e390b007827 */ /* 0x000fca00078e02ff */
[----:B------:R-:W-:-:S04]  /*0100*/  SHF.R.S32.HI R3, RZ, 0x1, R0 ;  /* 0x00000001ff037819 */ /* 0x000fc80000011400 */
[----:B------:R-:W-:Y:S01]  /*0110*/  LEA.HI R0, R0, R3, RZ, 0x1 ;  /* 0x0000000300007211 */ /* 0x000fe200078f08ff */
[----:B------:R-:W-:Y:S01]  /*0120*/  IMAD.HI R7, R9, 0x38e38e39, RZ ;  /* 0x38e38e3909077827 */ /* 0x000fe200078e02ff */
[----:B------:R-:W-:Y:S01]  /*0130*/  LOP3.LUT R6, R6, 0xfffffff0, RZ, 0xc0, !PT ;  /* 0xfffffff006067812 */ /* 0x000fe200078ec0ff */
[----:B------:R-:W1:Y:S02]  /*0140*/  LDC.64 R2, c[0x0][0x220] ;  /* 0x00008800ff027b82 */ /* 0x000e640000000a00 */
[----:B------:R-:W-:-:S04]  /*0150*/  IMAD R11, R0, -0x9, R11 ;  /* 0xfffffff7000b7824 */ /* 0x000fc800078e020b */
[C---:B--2---:R-:W-:Y:S01]  /*0160*/  IMAD.WIDE R4, R11.reuse, 0x4, R4 ;  /* 0x000000040b047825 */ /* 0x044fe200078e0204 */
[----:B------:R-:W-:-:S13]  /*0170*/  ISETP.GT.AND P1, PT, R11, 0x4, !P0 ;  /* 0x000000040b00780c */ /* 0x000fda0004724270 */
[----:B------:R2:W3:Y:S01]  /*0180*/  @P1 LDG.E.EL R8, desc[UR4][R4.64+-0x14] ;  /* 0xffffec0404081981 */ /* 0x0004e2000c2e1900 */
[----:B------:R-:W-:Y:S01]  /*0190*/  IMAD.MOV.U32 R0, RZ, RZ, RZ ;  /* 0x000000ffff007224 */ /* 0x000fe200078e00ff */
[----:B------:R-:W-:Y:S01]  /*01a0*/  SHF.R.U32.HI R10, RZ, 0x1f, R7 ;  /* 0x0000001fff0a7819 */ /* 0x000fe20000011607 */
[----:B----4-:R-:W-:Y:S01]  /*01b0*/  IMAD.WIDE R16, R11, 0x4, R16 ;  /* 0x000000040b107825 */ /* 0x010fe200078e0210 */
[----:B------:R-:W-:Y:S02]  /*01c0*/  IADD3 R6, R9, -R6, RZ ;  /* 0x8000000609067210 */ /* 0x000fe40007ffe0ff */
[----:B------:R-:W-:Y:S02]  /*01d0*/  LEA.HI.SX32 R18, R7, R10, 0x1b ;  /* 0x0000000a07127211 */ /* 0x000fe400078fdaff */
[----:B------:R4:W3:Y:S01]  /*01e0*/  @!P0 LDG.E.EL R0, desc[UR4][R16.64] ;  /* 0x0000000410008981 */ /* 0x0008e2000c2e1900 */
[----:B------:R-:W-:Y:S01]  /*01f0*/  MOV R10, RZ ;  /* 0x000000ff000a7202 */ /* 0x000fe20000000f00 */
[----:B-1----:R-:W-:-:S02]  /*0200*/  IMAD.WIDE R24, R11, 0x4, R2 ;  /* 0x000000040b187825 */ /* 0x002fc400078e0202 */
[----:B------:R-:W1:Y:S02]  /*0210*/  LDC.64 R2, c[0x0][0x240] ;  /* 0x00009000ff027b82 */ /* 0x000e640000000a00 */
[----:B--2---:R-:W-:-:S05]  /*0220*/  IMAD R4, R18, 0x40, R6 ;  /* 0x0000004012047824 */ /* 0x004fca00078e0206 */
[----:B------:R-:W-:Y:S01]  /*0230*/  LEA R4, R11, R4, 0x4 ;  /* 0x000000040b047211 */ /* 0x000fe200078e20ff */
[----:B------:R-:W2:Y:S04]  /*0240*/  LDC.64 R6, c[0x0][0x238] ;  /* 0x00008e00ff067b82 */ /* 0x000ea80000000a00 */
[----:B------:R-:W-:-:S04]  /*0250*/  VIADD R21, R4, 0xffffffb0 ;  /* 0xffffffb004157836 */ /* 0x000fc80000000000 */
[----:B-----5:R-:W-:Y:S01]  /*0260*/  IMAD.WIDE R20, R21, 0x4, R14 ;  /* 0x0000000415147825 */ /* 0x020fe200078e020e */
[----:B------:R-:W-:Y:S01]  /*0270*/  HFMA2.MMA R14, -RZ, RZ, 0, 0 ;  /* 0x00000000ff0e7435 */ /* 0x000fe200000001ff */
[----:B------:R-:W5:Y:S02]  /*0280*/  LDC.64 R4, c[0x0][0x210] ;  /* 0x00008400ff047b82 */ /* 0x000f640000000a00 */
[----:B------:R-:W-:Y:S01]  /*0290*/  IMAD R15, R18, -0x90, R9 ;  /* 0xffffff70120f7824 */ /* 0x000fe200078e0209 */
[----:B------:R-:W3:Y:S01]  /*02a0*/  @P1 LDG.E R10, desc[UR4][R20.64] ;  /* 0x00000004140a1981 */ /* 0x000ee2000c1e1900 */
[C---:B0-----:R-:W-:Y:S01]  /*02b0*/  IMAD.WIDE R12, R11.reuse, 0x4, R12 ;  /* 0x000000040b0c7825 */ /* 0x041fe200078e020c */
[----:B------:R-:W-:-:S03]  /*02c0*/  ISETP.GE.AND P2, PT, R11, 0x5, PT ;  /* 0x000000050b00780c */ /* 0x000fc60003f46270 */
[----:B------:R-:W-:Y:S01]  /*02d0*/  IMAD R19, R18, 0x50, R15 ;  /* 0x0000005012137824 */ /* 0x000fe200078e020f */
[----:B------:R5:W3:Y:S01]  /*02e0*/  @P1 LDG.E.EL R14, desc[UR4][R24.64+-0x14] ;  /* 0xffffec04180e1981 */ /* 0x000ae2000c2e1900 */
[----:B------:R-:W-:Y:S01]  /*02f0*/  IMAD.MOV.U32 R15, RZ, RZ, RZ ;  /* 0x000000ffff0f7224 */ /* 0x000fe200078e00ff */
[----:B------:R-:W-:Y:S01]  /*0300*/  MOV R18, RZ ;  /* 0x000000ff00127202 */ /* 0x000fe20000000f00 */
[----:B----4-:R-:W0:Y:S01]  /*0310*/  LDC.64 R16, c[0x0][0x250] ;  /* 0x00009400ff107b82 */ /* 0x010e220000000a00 */
[----:B--2---:R-:W-:Y:S01]  /*0320*/  IMAD.WIDE R22, R11, 0x4, R6 ;  /* 0x000000040b167825 */ /* 0x004fe200078e0206 */
[----:B------:R-:W-:Y:S02]  /*0330*/  ISETP.LT.AND P3, PT, R9, 0x240, !P2 ;  /* 0x000002400900780c */ /* 0x000fe40005761270 */
[----:B------:R-:W2:Y:S04]  /*0340*/  @P1 LDG.E.EL R15, desc[UR4][R12.64+-0x14] ;  /* 0xffffec040c0f1981 */ /* 0x000ea8000c2e1900 */
[----:B------:R-:W4:Y:S01]  /*0350*/  LDC.64 R6, c[0x0][0x258] ;  /* 0x00009600ff067b82 */ /* 0x000f220000000a00 */
[----:B------:R-:W2:Y:S01]  /*0360*/  @P1 LDG.E.EL R18, desc[UR4][R22.64+-0x14] ;  /* 0xffffec0416121981 */ /* 0x000ea2000c2e1900 */
[----:B-----5:R-:W-:Y:S01]  /*0370*/  IMAD.WIDE R24, R19, 0x4, R4 ;  /* 0x0000000413187825 */ /* 0x020fe200078e0204 */
[----:B------:R-:W-:-:S03]  /*0380*/  CS2R R4, SRZ ;  /* 0x0000000000047805 */ /* 0x000fc6000001ff00 */
[----:B-1----:R-:W-:-:S03]  /*0390*/  IMAD.WIDE R20, R11, 0x4, R2 ;  /* 0x000000040b147825 */ /* 0x002fc600078e0202 */
[----:B------:R-:W5:Y:S01]  /*03a0*/  @P3 LDG.E R4, desc[UR4][R24.64] ;  /* 0x0000000418043981 */ /* 0x000f62000c1e1900 */
[----:B------:R-:W-:-:S03]  /*03b0*/  CS2R R2, SRZ ;  /* 0x0000000000027805 */ /* 0x000fc6000001ff00 */
[----:B------:R-:W5:Y:S01]  /*03c0*/  @!P0 LDG.E.EL R5, desc[UR4][R20.64] ;  /* 0x0000000414058981 */ /* 0x000f62000c2e1900 */
[----:B0-----:R-:W-:-:S05]  /*03d0*/  IMAD.WIDE R16, R11, 0x4, R16 ;  /* 0x000000040b107825 */ /* 0x001fca00078e0210 */
[----:B------:R0:W5:Y:S01]  /*03e0*/  @!P0 LDG.E.EL R2, desc[UR4][R16.64] ;  /* 0x0000000410028981 */ /* 0x000162000c2e1900 */
[----:B----4-:R-:W-:-:S05]  /*03f0*/  IMAD.WIDE R6, R11, 0x4, R6 ;  /* 0x000000040b067825 */ /* 0x010fca00078e0206 */
[----:B------:R1:W4:Y:S01]  /*0400*/  @!P0 LDG.E.EL R3, desc[UR4][R6.64] ;  /* 0x0000000406038981 */ /* 0x000322000c2e1900 */
[----:B0-----:R-:W-:Y:S01]  /*0410*/  HFMA2.MMA R16, -RZ, RZ, 1.625, 0 ;  /* 0x3e800000ff107435 */ /* 0x001fe200000001ff */
[----:B---3--:R-:W-:-:S05]  /*0420*/  SEL R8, R8, RZ, P1 ;  /* 0x000000ff08087207 */ /* 0x008fca0000800000 */
[----:B------:R-:W-:-:S04]  /*0430*/  FADD R8, R8, 9.9999997473787516356e-06 ;  /* 0x3727c5ac08087421 */ /* 0x000fc80000000000 */
[----:B------:R-:W0:Y:S01]  /*0440*/  MUFU.SQRT R11, R8 ;  /* 0x00000008000b7308 */ /* 0x000e220000002000 */
[----:B------:R-:W-:-:S07]  /*0450*/  FADD R12, R0, 9.9999997473787516356e-06 ;  /* 0x3727c5ac000c7421 */ /* 0x000fce0000000000 */
[----:B------:R-:W3:Y:S01]  /*0460*/  MUFU.SQRT R12, R12 ;  /* 0x0000000c000c7308 */ /* 0x000ee20000002000 */
[C---:B0-----:R-:W-:Y:S02]  /*0470*/  FSETP.GT.AND P6, PT, R11.reuse, 8.50705917302346158658e+37, PT ;  /* 0x7e8000000b00780b */ /* 0x041fe40003fc4000 */
[----:B------:R-:W-:-:S11]  /*0480*/  FSETP.GEU.AND P4, PT, R11, 1.175494350822287508e-38, PT ;  /* 0x008000000b00780b */ /* 0x000fd60003f8e000 */
[----:B------:R-:W-:-:S04]  /*0490*/  @P6 FMUL R11, R11, 0.25 ;  /* 0x3e8000000b0b6820 */ /* 0x000fc80000400000 */
[----:B------:R-:W-:Y:S01]  /*04a0*/  @!P4 FMUL R11, R11, 16777216 ;  /* 0x4b8000000b0bc820 */ /* 0x000fe20000400000 */
[----:B---3--:R-:W-:Y:S02]  /*04b0*/  FSETP.GT.AND P5, PT, R12, 8.50705917302346158658e+37, PT ;  /* 0x7e8000000c00780b */ /* 0x008fe40003fa4000 */
[----:B------:R-:W-:-:S03]  /*04c0*/  FSEL R0, R16, 1, P6 ;  /* 0x3f80000010007808 */ /* 0x000fc60003000000 */
[----:B------:R-:W0:Y:S01]  /*04d0*/  MUFU.RCP R11, R11 ;  /* 0x0000000b000b7308 */ /* 0x000e220000001000 */
[----:B------:R-:W-:Y:S02]  /*04e0*/  FSETP.GEU.AND P6, PT, R12, 1.175494350822287508e-38, PT ;  /* 0x008000000c00780b */ /* 0x000fe40003fce000 */
[----:B-1----:R-:W-:Y:S02]  /*04f0*/  SEL R7, R14, RZ, P1 ;  /* 0x000000ff0e077207 */ /* 0x002fe40000800000 */
[----:B------:R-:W-:Y:S01]  /*0500*/  SEL R8, R10, RZ, P1 ;  /* 0x000000ff0a087207 */ /* 0x000fe20000800000 */
[----:B------:R-:W-:Y:S02]  /*0510*/  @!P4 FMUL R0, R0, 16777216 ;  /* 0x4b8000000000c820 */ /* 0x000fe40000400000 */
[----:B------:R-:W-:Y:S02]  /*0520*/  @P5 FMUL R12, R12, 0.25 ;  /* 0x3e8000000c0c5820 */ /* 0x000fe40000400000 */
[----:B------:R-:W-:-:S02]  /*0530*/  FADD R8, R8, -R7 ;  /* 0x8000000708087221 */ /* 0x000fc40000000000 */
[----:B------:R-:W1:Y:S02]  /*0540*/  LDC.64 R6, c[0x0][0x260] ;  /* 0x00009800ff067b82 */ /* 0x000e640000000a00 */
[----:B------:R-:W-:Y:S01]  /*0550*/  @!P6 FMUL R12, R12, 16777216 ;  /* 0x4b8000000c0ce820 */ /* 0x000fe20000400000 */
[----:B0-----:R-:W-:Y:S01]  /*0560*/  FMUL R13, R11, R0 ;  /* 0x000000000b0d7220 */ /* 0x001fe20000400000 */
[----:B--2---:R-:W-:Y:S02]  /*0570*/  SEL R15, R15, RZ, P1 ;  /* 0x000000ff0f0f7207 */ /* 0x004fe40000800000 */
[----:B------:R-:W-:Y:S01]  /*0580*/  SEL R18, R18, RZ, P1 ;  /* 0x000000ff12127207 */ /* 0x000fe20000800000 */
[----:B------:R-:W-:Y:S01]  /*0590*/  FMUL R13, R13, R8 ;  /* 0x000000080d0d7220 */ /* 0x000fe20000400000 */
[----:B------:R-:W0:Y:S01]  /*05a0*/  LDC.64 R10, c[0x0][0x268] ;  /* 0x00009a00ff0a7b82 */ /* 0x000e220000000a00 */
[----:B------:R-:W2:Y:S02]  /*05b0*/  MUFU.RCP R12, R12 ;  /* 0x0000000c000c7308 */ /* 0x000ea40000001000 */
[----:B------:R-:W-:Y:S01]  /*05c0*/  FFMA R13, R15, R13, R18 ;  /* 0x0000000d0f0d7223 */ /* 0x000fe20000000012 */
[----:B------:R-:W-:-:S04]  /*05d0*/  FSEL R15, R16, 1, P5 ;  /* 0x3f800000100f7808 */ /* 0x000fc80002800000 */
[----:B------:R-:W-:Y:S02]  /*05e0*/  FSETP.GEU.AND P1, PT, R13, RZ, PT ;  /* 0x000000ff0d00720b */ /* 0x000fe40003f2e000 */
[----:B-----5:R-:W-:Y:S01]  /*05f0*/  SEL R4, R4, RZ, P3 ;  /* 0x000000ff04047207 */ /* 0x020fe20001800000 */
[----:B------:R-:W-:Y:S01]  /*0600*/  @!P6 FMUL R15, R15, 16777216 ;  /* 0x4b8000000f0fe820 */ /* 0x000fe20000400000 */
[----:B------:R-:W-:-:S03]  /*0610*/  @P2 FSEL R4, R13, RZ, P1 ;  /* 0x000000ff0d042208 */ /* 0x000fc60000800000 */
[----:B--2---:R-:W-:Y:S02]  /*0620*/  FMUL R0, R12, R15 ;  /* 0x0000000f0c007220 */ /* 0x004fe40000400000 */
[----:B------:R-:W-:Y:S01]  /*0630*/  FADD R5, R4, -R5 ;  /* 0x8000000504057221 */ /* 0x000fe20000000000 */
[----:B-1----:R-:W-:-:S04]  /*0640*/  IMAD.WIDE R6, R9, 0x4, R6 ;  /* 0x0000000409067825 */ /* 0x002fc800078e0206 */
[----:B------:R-:W-:Y:S01]  /*0650*/  FMUL R0, R5, R0 ;  /* 0x0000000005007220 */ /* 0x000fe20000400000 */
[----:B------:R1:W-:Y:S01]  /*0660*/  @!P0 STG.E desc[UR4][R6.64], R4 ;  /* 0x0000000406008986 */ /* 0x0003e2000c101904 */
[----:B0-----:R-:W-:-:S04]  /*0670*/  IMAD.WIDE R10, R9, 0x4, R10 ;  /* 0x00000004090a7825 */ /* 0x001fc800078e020a */
[----:B----4-:R-:W-:Y:S01]  /*0680*/  FFMA R3, R0, R2, R3 ;  /* 0x0000000200037223 */ /* 0x010fe20000000003 */
[----:B------:R-:W-:Y:S06]  /*0690*/  @P0 EXIT ;  /* 0x000000000000094d */ /* 0x000fec0003800000 */
[----:B------:R-:W-:Y:S01]  /*06a0*/  STG.E desc[UR4][R10.64], R3 ;  /* 0x000000030a007986 */ /* 0x000fe2000c101904 */
[----:B------:R-:W-:Y:S05]  /*06b0*/  EXIT ;  /* 0x000000000000794d */ /* 0x000fea0003800000 */
.L_x_0:
[----:B------:R-:W-:-:S00]  /*06c0*/  BRA `(.L_x_0) ;  /* 0xfffffffc00fc7947 */ /* 0x000fc0000383ffff */
[----:B------:R-:W-:-:S00]  /*06d0*/  NOP ;  /* 0x0000000000007918 */ /* 0x000fc00000000000 */
        /* <DEDUP_REMOVED lines=10> */
.L_x_1:


//--------------------- .nv.global.init           --------------------------
	.section	.nv.global.init,"aw",@progbits
.nv.global.init:
	.type		_$_str,@object
	.size		_$_str,(_$_str_$_2 - _$_str)
_$_str:
        /*0000*/ 	.byte	0x5f, 0x5f, 0x43, 0x55, 0x44, 0x41, 0x5f, 0x46, 0x54, 0x5a, 0x00
	.type		_$_str_$_2,@object
	.size		_$_str_$_2,(.L_1 - _$_str_$_2)
_$_str_$_2:
        /*000b*/ 	.byte	0x5f, 0x5f, 0x43, 0x55, 0x44, 0x41, 0x5f, 0x50, 0x52, 0x45, 0x43, 0x5f, 0x53, 0x51, 0x52, 0x54
        /*001b*/ 	.byte	0x00
.L_1:


//--------------------- .nv.constant0.triton_poi_fused__native_batch_norm_legit_no_training_cat_11 --------------------------
	.section	.nv.constant0.triton_poi_fused__native_batch_norm_legit_no_training_cat_11,"a",@progbits
	.sectionflags	@""
	.align	4
.nv.constant0.triton_poi_fused__native_batch_norm_legit_no_training_cat_11:
	.zero		628
